	.headerflags	@"EF_CUDA_TEXMODE_UNIFIED EF_CUDA_64BIT_ADDRESS EF_CUDA_ACCELERATORS EF_CUDA_SM90 EF_CUDA_VIRTUAL_SM(EF_CUDA_SM90)"
	.elftype	@"ET_EXEC"


//--------------------- .nv.info                  --------------------------
	.section	.nv.info,"",@"SHT_CUDA_INFO"
	.align	4


	//----- nvinfo : EIATTR_REGCOUNT
	.align		4
        /*0000*/ 	.byte	0x04, 0x2f
        /*0002*/ 	.short	(.L_1 - .L_0)
	.align		4
.L_0:
        /*0004*/ 	.word	index@(triton_poi_fused_convolution_leaky_relu_leaky_relu_backward_0)
        /*0008*/ 	.word	0x00000010


	//----- nvinfo : EIATTR_MIN_STACK_SIZE
	.align		4
.L_1:
        /*000c*/ 	.byte	0x04, 0x12
        /*000e*/ 	.short	(.L_3 - .L_2)
	.align		4
.L_2:
        /*0010*/ 	.word	index@(triton_poi_fused_convolution_leaky_relu_leaky_relu_backward_0)
        /*0014*/ 	.word	0x00000000


	//----- nvinfo : EIATTR_FRAME_SIZE
	.align		4
.L_3:
        /*0018*/ 	.byte	0x04, 0x11
        /*001a*/ 	.short	(.L_5 - .L_4)
	.align		4
.L_4:
        /*001c*/ 	.word	index@(triton_poi_fused_convolution_leaky_relu_leaky_relu_backward_0)
        /*0020*/ 	.word	0x00000000


	//----- nvinfo : EIATTR_MIN_STACK_SIZE
	.align		4
.L_5:
        /*0024*/ 	.byte	0x04, 0x12
        /*0026*/ 	.short	(.L_7 - .L_6)
	.align		4
.L_6:
        /*0028*/ 	.word	index@(triton_poi_fused_convolution_leaky_relu_leaky_relu_backward_0)
        /*002c*/ 	.word	0x00000000
.L_7:


//--------------------- .nv.info.triton_poi_fused_convolution_leaky_relu_leaky_relu_backward_0 --------------------------
	.section	.nv.info.triton_poi_fused_convolution_leaky_relu_leaky_relu_backward_0,"",@"SHT_CUDA_INFO"
	.sectionflags	@""
	.align	4


	//----- nvinfo : EIATTR_CUDA_API_VERSION
	.align		4
        /*0000*/ 	.byte	0x04, 0x37
        /*0002*/ 	.short	(.L_9 - .L_8)
.L_8:
        /*0004*/ 	.word	0x0000007c


	//----- nvinfo : EIATTR_KPARAM_INFO
	.align		4
.L_9:
        /*0008*/ 	.byte	0x04, 0x17
        /*000a*/ 	.short	(.L_11 - .L_10)
.L_10:
        /*000c*/ 	.word	0x00000000
        /*0010*/ 	.short	0x0003
        /*0012*/ 	.short	0x0018
        /*0014*/ 	.byte	0x00, 0xf0, 0x11, 0x00


	//----- nvinfo : EIATTR_KPARAM_INFO
	.align		4
.L_11:
        /*0018*/ 	.byte	0x04, 0x17
        /*001a*/ 	.short	(.L_13 - .L_12)
.L_12:
        /*001c*/ 	.word	0x00000000
        /*0020*/ 	.short	0x0002
        /*0022*/ 	.short	0x0010
        /*0024*/ 	.byte	0x00, 0xf4, 0x21, 0x00


	//----- nvinfo : EIATTR_KPARAM_INFO
	.align		4
.L_13:
        /*0028*/ 	.byte	0x04, 0x17
        /*002a*/ 	.short	(.L_15 - .L_14)
.L_14:
        /*002c*/ 	.word	0x00000000
        /*0030*/ 	.short	0x0001
        /*0032*/ 	.short	0x0008
        /*0034*/ 	.byte	0x00, 0xf4, 0x21, 0x00


	//----- nvinfo : EIATTR_KPARAM_INFO
	.align		4
.L_15:
        /*0038*/ 	.byte	0x04, 0x17
        /*003a*/ 	.short	(.L_17 - .L_16)
.L_16:
        /*003c*/ 	.word	0x00000000
        /*0040*/ 	.short	0x0000
        /*0042*/ 	.short	0x0000
        /*0044*/ 	.byte	0x00, 0xf4, 0x21, 0x00


	//----- nvinfo : EIATTR_SPARSE_MMA_MASK
	.align		4
.L_17:
        /*0048*/ 	.byte	0x03, 0x50
        /*004a*/ 	.short	0x0000


	//----- nvinfo : EIATTR_MAXREG_COUNT
	.align		4
        /*004c*/ 	.byte	0x03, 0x1b
        /*004e*/ 	.short	0x00ff


	//----- nvinfo : EIATTR_EXIT_INSTR_OFFSETS
	.align		4
        /*0050*/ 	.byte	0x04, 0x1c
        /*0052*/ 	.short	(.L_19 - .L_18)


	//   ....[0]....
.L_18:
        /*0054*/ 	.word	0x00000470


	//----- nvinfo : EIATTR_REQNTID
	.align		4
.L_19:
        /*0058*/ 	.byte	0x04, 0x10
        /*005a*/ 	.short	(.L_21 - .L_20)
.L_20:
        /*005c*/ 	.word	0x00000080
        /*0060*/ 	.word	0x00000001
        /*0064*/ 	.word	0x00000001


	//----- nvinfo : EIATTR_CBANK_PARAM_SIZE
	.align		4
.L_21:
        /*0068*/ 	.byte	0x03, 0x19
        /*006a*/ 	.short	0x001c


	//----- nvinfo : EIATTR_PARAM_CBANK
	.align		4
        /*006c*/ 	.byte	0x04, 0x0a
        /*006e*/ 	.short	(.L_23 - .L_22)
	.align		4
.L_22:
        /*0070*/ 	.word	index@(.nv.constant0.triton_poi_fused_convolution_leaky_relu_leaky_relu_backward_0)
        /*0074*/ 	.short	0x0210
        /*0076*/ 	.short	0x001c


	//----- nvinfo : EIATTR_SW_WAR
	.align		4
.L_23:
        /*0078*/ 	.byte	0x04, 0x36
        /*007a*/ 	.short	(.L_25 - .L_24)
.L_24:
        /*007c*/ 	.word	0x00000008
.L_25:


//--------------------- .nv.callgraph             --------------------------
	.section	.nv.callgraph,"",@"SHT_CUDA_CALLGRAPH"
	.align	4
	.sectionentsize	8
	.align		4
        /*0000*/ 	.word	0x00000000
	.align		4
        /*0004*/ 	.word	0xffffffff
	.align		4
        /*0008*/ 	.word	0x00000000
	.align		4
        /*000c*/ 	.word	0xfffffffe
	.align		4
        /*0010*/ 	.word	0x00000000
	.align		4
        /*0014*/ 	.word	0xfffffffd
	.align		4
        /*0018*/ 	.word	0x00000000
	.align		4
        /*001c*/ 	.word	0xfffffffc


//--------------------- .text.triton_poi_fused_convolution_leaky_relu_leaky_relu_backward_0 --------------------------
	.section	.text.triton_poi_fused_convolution_leaky_relu_leaky_relu_backward_0,"ax",@progbits
	.align	128
        .global         triton_poi_fused_convolution_leaky_relu_leaky_relu_backward_0
        .type           triton_poi_fused_convolution_leaky_relu_leaky_relu_backward_0,@function
        .size           triton_poi_fused_convolution_leaky_relu_leaky_relu_backward_0,(.L_x_1 - triton_poi_fused_convolution_leaky_relu_leaky_relu_backward_0)
        .other          triton_poi_fused_convolution_leaky_relu_leaky_relu_backward_0,@"STO_CUDA_ENTRY STV_DEFAULT"
triton_poi_fused_convolution_leaky_relu_leaky_relu_backward_0:
.text.triton_poi_fused_convolution_leaky_relu_leaky_relu_backward_0:
[----:B------:R-:W-:Y:S01]  /*0000*/  LDC R1, c[0x0][0x28] ;  /* 0x00000a00ff017b82 */ /* 0x000fe20000000800 */
[----:B------:R-:W1:Y:S07]  /*0010*/  S2R R0, SR_TID.X ;  /* 0x0000000000007919 */ /* 0x000e6e0000002100 */
[----:B------:R-:W2:Y:S01]  /*0020*/  LDC.64 R12, c[0x0][0x218] ;  /* 0x00008600ff0c7b82 */ /* 0x000ea20000000a00 */
[----:B------:R-:W-:Y:S01]  /*0030*/  ULDC.64 UR4, c[0x0][0x208] ;  /* 0x0000820000047ab9 */ /* 0x000fe20000000a00 */
[----:B------:R-:W-:Y:S01]  /*0040*/  ULDC.64 UR6, c[0x0][0x220] ;  /* 0x0000880000067ab9 */ /* 0x000fe20000000a00 */
[----:B------:R-:W3:Y:S05]  /*0050*/  S2R R7, SR_CTAID.X ;  /* 0x0000000000077919 */ /* 0x000eea0000002500 */
[----:B------:R-:W4:Y:S01]  /*0060*/  LDC.64 R2, c[0x0][0x210] ;  /* 0x00008400ff027b82 */ /* 0x000f220000000a00 */
[----:B-1----:R-:W-:Y:S01]  /*0070*/  IMAD.SHL.U32 R0, R0, 0x8, RZ ;  /* 0x0000000800007824 */ /* 0x002fe200078e00ff */
[----:B---3--:R-:W-:-:S04]  /*0080*/  SHF.R.S32.HI R5, RZ, 0x15, R7 ;  /* 0x00000015ff057819 */ /* 0x008fc80000011407 */
[----:B------:R-:W-:Y:S02]  /*0090*/  LOP3.LUT R0, R0, 0x3f8, RZ, 0xc0, !PT ;  /* 0x000003f800007812 */ /* 0x000fe400078ec0ff */
[----:B------:R-:W-:-:S03]  /*00a0*/  SGXT R5, R5, 0x1 ;  /* 0x000000010505781a */ /* 0x000fc60000000200 */
[----:B------:R-:W-:-:S04]  /*00b0*/  IMAD R0, R7, 0x400, R0 ;  /* 0x0000040007007824 */ /* 0x000fc800078e0200 */
[----:B----4-:R-:W-:Y:S01]  /*00c0*/  IMAD.WIDE R2, R0, 0x4, R2 ;  /* 0x0000000400027825 */ /* 0x010fe200078e0202 */
[----:B------:R-:W-:-:S04]  /*00d0*/  LEA.HI R5, R5, R0, RZ, 0xc ;  /* 0x0000000005057211 */ /* 0x000fc800078f60ff */
[----:B------:R-:W-:Y:S01]  /*00e0*/  SHF.R.S32.HI R5, RZ, 0xc, R5 ;  /* 0x0000000cff057819 */ /* 0x000fe20000011405 */
[----:B------:R-:W3:Y:S03]  /*00f0*/  LDG.E.128 R8, desc[UR4][R2.64+0x10] ;  /* 0x0000100402087981 */ /* 0x000ee6000c1e1d00 */
[----:B------:R-:W-:-:S04]  /*0100*/  LEA.HI R4, R5, R5, RZ, 0x5 ;  /* 0x0000000505047211 */ /* 0x000fc800078f28ff */
[----:B------:R-:W-:-:S05]  /*0110*/  LOP3.LUT R4, R4, 0xffffffe0, RZ, 0xc0, !PT ;  /* 0xffffffe004047812 */ /* 0x000fca00078ec0ff */
[----:B------:R-:W-:-:S04]  /*0120*/  IMAD.IADD R5, R5, 0x1, -R4 ;  /* 0x0000000105057824 */ /* 0x000fc800078e0a04 */
[----:B--2---:R-:W-:Y:S02]  /*0130*/  IMAD.WIDE R12, R5, 0x4, R12 ;  /* 0x00000004050c7825 */ /* 0x004fe400078e020c */
[----:B------:R-:W2:Y:S04]  /*0140*/  LDG.E.128 R4, desc[UR4][R2.64] ;  /* 0x0000000402047981 */ /* 0x000ea8000c1e1d00 */
[----:B------:R-:W2:Y:S02]  /*0150*/  LDG.E.EL R12, desc[UR4][R12.64] ;  /* 0x000000040c0c7981 */ /* 0x000ea4000c2e1900 */
[CC--:B--2---:R-:W-:Y:S02]  /*0160*/  FSETP.GT.AND P3, PT, R5.reuse, -R12.reuse, PT ;  /* 0x8000000c0500720b */ /* 0x0c4fe40003f64000 */
[-C--:B------:R-:W-:Y:S01]  /*0170*/  FSETP.GT.AND P4, PT, R6, -R12.reuse, PT ;  /* 0x8000000c0600720b */ /* 0x080fe20003f84000 */
[--C-:B------:R-:W-:Y:S01]  /*0180*/  FADD R5, R5, R12.reuse ;  /* 0x0000000c05057221 */ /* 0x100fe20000000000 */
[-C--:B------:R-:W-:Y:S01]  /*0190*/  FSETP.GT.AND P0, PT, R4, -R12.reuse, PT ;  /* 0x8000000c0400720b */ /* 0x080fe20003f04000 */
[----:B------:R-:W-:Y:S01]  /*01a0*/  FADD R6, R6, R12 ;  /* 0x0000000c06067221 */ /* 0x000fe20000000000 */
[----:B------:R-:W-:-:S02]  /*01b0*/  FSETP.GT.AND P5, PT, R7, -R12, PT ;  /* 0x8000000c0700720b */ /* 0x000fc40003fa4000 */
[-C--:B---3--:R-:W-:Y:S02]  /*01c0*/  FSETP.GT.AND P1, PT, R10, -R12.reuse, PT ;  /* 0x8000000c0a00720b */ /* 0x088fe40003f24000 */
[----:B------:R-:W-:-:S03]  /*01d0*/  FSETP.GT.AND P2, PT, R11, -R12, PT ;  /* 0x8000000c0b00720b */ /* 0x000fc60003f44000 */
[----:B------:R-:W-:Y:S01]  /*01e0*/  @!P3 FMUL R5, R5, 0.20000000298023223877 ;  /* 0x3e4ccccd0505b820 */ /* 0x000fe20000400000 */
[-C--:B------:R-:W-:Y:S01]  /*01f0*/  FSETP.GT.AND P3, PT, R9, -R12.reuse, PT ;  /* 0x8000000c0900720b */ /* 0x080fe20003f64000 */
[----:B------:R-:W-:Y:S01]  /*0200*/  @!P4 FMUL R6, R6, 0.20000000298023223877 ;  /* 0x3e4ccccd0606c820 */ /* 0x000fe20000400000 */
[----:B------:R-:W-:Y:S01]  /*0210*/  FSETP.GT.AND P4, PT, R8, -R12, PT ;  /* 0x8000000c0800720b */ /* 0x000fe20003f84000 */
[--C-:B------:R-:W-:Y:S01]  /*0220*/  FADD R4, R4, R12.reuse ;  /* 0x0000000c04047221 */ /* 0x100fe20000000000 */
[--C-:B------:R-:W-:Y:S01]  /*0230*/  FADD R7, R7, R12.reuse ;  /* 0x0000000c07077221 */ /* 0x100fe20000000000 */
[--C-:B------:R-:W-:Y:S02]  /*0240*/  FADD R10, R10, R12.reuse ;  /* 0x0000000c0a0a7221 */ /* 0x100fe40000000000 */
[----:B------:R-:W-:Y:S01]  /*0250*/  @!P0 FMUL R4, R4, 0.20000000298023223877 ;  /* 0x3e4ccccd04048820 */ /* 0x000fe20000400000 */
[--C-:B------:R-:W-:Y:S01]  /*0260*/  FADD R11, R11, R12.reuse ;  /* 0x0000000c0b0b7221 */ /* 0x100fe20000000000 */
[--C-:B------:R-:W-:Y:S01]  /*0270*/  FADD R9, R9, R12.reuse ;  /* 0x0000000c09097221 */ /* 0x100fe20000000000 */
[----:B------:R-:W-:Y:S01]  /*0280*/  FADD R8, R8, R12 ;  /* 0x0000000c08087221 */ /* 0x000fe20000000000 */
[----:B------:R-:W-:Y:S01]  /*0290*/  @!P5 FMUL R7, R7, 0.20000000298023223877 ;  /* 0x3e4ccccd0707d820 */ /* 0x000fe20000400000 */
[----:B------:R-:W-:Y:S01]  /*02a0*/  FSETP.GT.AND P0, PT, R4, RZ, PT ;  /* 0x000000ff0400720b */ /* 0x000fe20003f04000 */
[----:B------:R-:W-:Y:S01]  /*02b0*/  @!P1 FMUL R10, R10, 0.20000000298023223877 ;  /* 0x3e4ccccd0a0a9820 */ /* 0x000fe20000400000 */
[----:B------:R-:W-:Y:S01]  /*02c0*/  FSETP.GT.AND P5, PT, R5, RZ, PT ;  /* 0x000000ff0500720b */ /* 0x000fe20003fa4000 */
[----:B------:R-:W-:Y:S01]  /*02d0*/  @!P2 FMUL R11, R11, 0.20000000298023223877 ;  /* 0x3e4ccccd0b0ba820 */ /* 0x000fe20000400000 */
[----:B------:R-:W-:Y:S01]  /*02e0*/  @!P3 FMUL R9, R9, 0.20000000298023223877 ;  /* 0x3e4ccccd0909b820 */ /* 0x000fe20000400000 */
[----:B------:R-:W-:Y:S01]  /*02f0*/  @!P4 FMUL R8, R8, 0.20000000298023223877 ;  /* 0x3e4ccccd0808c820 */ /* 0x000fe20000400000 */
[----:B------:R-:W-:-:S02]  /*0300*/  SEL R2, RZ, 0x1, !P0 ;  /* 0x00000001ff027807 */ /* 0x000fc40004000000 */
[----:B------:R-:W-:Y:S02]  /*0310*/  SEL R3, RZ, 0x1, !P5 ;  /* 0x00000001ff037807 */ /* 0x000fe40006800000 */
[----:B------:R-:W-:Y:S02]  /*0320*/  FSETP.GT.AND P0, PT, R6, RZ, PT ;  /* 0x000000ff0600720b */ /* 0x000fe40003f04000 */
[----:B------:R-:W-:Y:S02]  /*0330*/  FSETP.GT.AND P6, PT, R7, RZ, PT ;  /* 0x000000ff0700720b */ /* 0x000fe40003fc4000 */
[----:B------:R-:W-:Y:S02]  /*0340*/  FSETP.GT.AND P2, PT, R10, RZ, PT ;  /* 0x000000ff0a00720b */ /* 0x000fe40003f44000 */
[----:B------:R-:W-:Y:S02]  /*0350*/  FSETP.GT.AND P1, PT, R11, RZ, PT ;  /* 0x000000ff0b00720b */ /* 0x000fe40003f24000 */
[----:B------:R-:W-:-:S02]  /*0360*/  FSETP.GT.AND P3, PT, R9, RZ, PT ;  /* 0x000000ff0900720b */ /* 0x000fc40003f64000 */
[----:B------:R-:W-:Y:S02]  /*0370*/  FSETP.GT.AND P4, PT, R8, RZ, PT ;  /* 0x000000ff0800720b */ /* 0x000fe40003f84000 */
[----:B------:R-:W-:Y:S02]  /*0380*/  PRMT R4, R2, 0x3340, R3 ;  /* 0x0000334002047816 */ /* 0x000fe40000000003 */
[----:B------:R-:W-:Y:S02]  /*0390*/  SEL R2, RZ, 0x1, !P0 ;  /* 0x00000001ff027807 */ /* 0x000fe40004000000 */
[----:B------:R-:W-:Y:S02]  /*03a0*/  SEL R3, RZ, 0x1, !P6 ;  /* 0x00000001ff037807 */ /* 0x000fe40007000000 */
[----:B------:R-:W-:Y:S02]  /*03b0*/  SEL R8, RZ, 0x1, !P2 ;  /* 0x00000001ff087807 */ /* 0x000fe40005000000 */
[----:B------:R-:W-:-:S02]  /*03c0*/  SEL R9, RZ, 0x1, !P1 ;  /* 0x00000001ff097807 */ /* 0x000fc40004800000 */
[----:B------:R-:W-:Y:S02]  /*03d0*/  SEL R7, RZ, 0x1, !P3 ;  /* 0x00000001ff077807 */ /* 0x000fe40005800000 */
[----:B------:R-:W-:Y:S02]  /*03e0*/  SEL R6, RZ, 0x1, !P4 ;  /* 0x00000001ff067807 */ /* 0x000fe40006000000 */
[----:B------:R-:W-:Y:S02]  /*03f0*/  PRMT R5, R2, 0x3340, R3 ;  /* 0x0000334002057816 */ /* 0x000fe40000000003 */
[----:B------:R-:W-:Y:S02]  /*0400*/  IADD3 R2, P0, R0, UR6, RZ ;  /* 0x0000000600027c10 */ /* 0x000fe4000ff1e0ff */
[----:B------:R-:W-:Y:S02]  /*0410*/  PRMT R9, R8, 0x3340, R9 ;  /* 0x0000334008097816 */ /* 0x000fe40000000009 */
[----:B------:R-:W-:-:S02]  /*0420*/  PRMT R6, R6, 0x3340, R7 ;  /* 0x0000334006067816 */ /* 0x000fc40000000007 */
[----:B------:R-:W-:Y:S02]  /*0430*/  PRMT R4, R4, 0x5410, R5 ;  /* 0x0000541004047816 */ /* 0x000fe40000000005 */
[----:B------:R-:W-:Y:S02]  /*0440*/  LEA.HI.X.SX32 R3, R0, UR7, 0x1, P0 ;  /* 0x0000000700037c11 */ /* 0x000fe400080f0eff */
[----:B------:R-:W-:-:S05]  /*0450*/  PRMT R5, R6, 0x5410, R9 ;  /* 0x0000541006057816 */ /* 0x000fca0000000009 */
[----:B------:R-:W-:Y:S01]  /*0460*/  STG.E.64 desc[UR4][R2.64], R4 ;  /* 0x0000000402007986 */ /* 0x000fe2000c101b04 */
[----:B------:R-:W-:Y:S05]  /*0470*/  EXIT ;  /* 0x000000000000794d */ /* 0x000fea0003800000 */
.L_x_0:
[----:B------:R-:W-:-:S00]  /*0480*/  BRA `(.L_x_0) ;  /* 0xfffffffc00fc7947 */ /* 0x000fc0000383ffff */
[----:B------:R-:W-:-:S00]  /*0490*/  NOP ;  /* 0x0000000000007918 */ /* 0x000fc00000000000 */
        /* <DEDUP_REMOVED lines=14> */
.L_x_1:


//--------------------- .nv.constant0.triton_poi_fused_convolution_leaky_relu_leaky_relu_backward_0 --------------------------
	.section	.nv.constant0.triton_poi_fused_convolution_leaky_relu_leaky_relu_backward_0,"a",@progbits
	.sectionflags	@""
	.align	4
.nv.constant0.triton_poi_fused_convolution_leaky_relu_leaky_relu_backward_0:
	.zero		556
